//
// Generated by NVIDIA NVVM Compiler
//
// Compiler Build ID: CL-36424714
// Cuda compilation tools, release 13.0, V13.0.88
// Based on NVVM 20.0.0
//

.version 9.0
.target sm_100
.address_size 64

	// .globl	_Z7inc_gpuPii

.visible .entry _Z7inc_gpuPii(
	.param .u64 .ptr .align 1 _Z7inc_gpuPii_param_0,
	.param .u32 _Z7inc_gpuPii_param_1
)
{
	.reg .pred 	%p<2>;
	.reg .b32 	%r<8>;
	.reg .b64 	%rd<5>;

	ld.param.u64 	%rd1, [_Z7inc_gpuPii_param_0];
	ld.param.u32 	%r2, [_Z7inc_gpuPii_param_1];
	mov.u32 	%r3, %ctaid.x;
	mov.u32 	%r4, %ntid.x;
	mov.u32 	%r5, %tid.x;
	mad.lo.s32 	%r1, %r3, %r4, %r5;
	setp.ge.s32 	%p1, %r1, %r2;
	@%p1 bra 	$L__BB0_2;
	cvta.to.global.u64 	%rd2, %rd1;
	mul.wide.s32 	%rd3, %r1, 4;
	add.s64 	%rd4, %rd2, %rd3;
	ld.global.u32 	%r6, [%rd4];
	add.s32 	%r7, %r6, 1;
	st.global.u32 	[%rd4], %r7;
$L__BB0_2:
	ret;

}


// ===== COMPILED SASS (sm_100) =====

	.target	sm_100

	.elftype	@"ET_EXEC"


//--------------------- .note.nv.tkinfo           --------------------------
	.section	.note.nv.tkinfo,"",@"SHT_NOTE"
	.sectionflags	@"SHF_NOTE_NV_TKINFO"
	.tkinfo
        /*0018*/ 	.word	0x00000002
        /*0030*/ 	.string	""
        /*0030*/ 	.string	"ptxas"
        /*0030*/ 	.string	"Cuda compilation tools, release 13.0, V13.0.88"
        /*0030*/ 	.string	"Build cuda_13.0.r13.0/compiler.36424714_0"
        /*0030*/ 	.string	"-arch sm_100 -m 64 "



//--------------------- .note.nv.cuinfo           --------------------------
	.section	.note.nv.cuinfo,"",@"SHT_NOTE"
	.sectionflags	@"SHF_NOTE_NV_CUINFO"
        /*0018*/ 	.short	0x0002
        /*001a*/ 	.short	0x0064
        /*001c*/ 	.short	0x0082
	.zero		2


//--------------------- .nv.info                  --------------------------
	.section	.nv.info,"",@"SHT_CUDA_INFO"
	.align	4


	//----- nvinfo : EIATTR_REGCOUNT
	.align		4
        /*0000*/ 	.byte	0x04, 0x2f
        /*0002*/ 	.short	(.L_1 - .L_0)
	.align		4
.L_0:
        /*0004*/ 	.word	index@(_Z7inc_gpuPii)
        /*0008*/ 	.word	0x00000008


	//----- nvinfo : EIATTR_FRAME_SIZE
	.align		4
.L_1:
        /*000c*/ 	.byte	0x04, 0x11
        /*000e*/ 	.short	(.L_3 - .L_2)
	.align		4
.L_2:
        /*0010*/ 	.word	index@(_Z7inc_gpuPii)
        /*0014*/ 	.word	0x00000000


	//----- nvinfo : EIATTR_MIN_STACK_SIZE
	.align		4
.L_3:
        /*0018*/ 	.byte	0x04, 0x12
        /*001a*/ 	.short	(.L_5 - .L_4)
	.align		4
.L_4:
        /*001c*/ 	.word	index@(_Z7inc_gpuPii)
        /*0020*/ 	.word	0x00000000
.L_5:


//--------------------- .nv.compat                --------------------------
	.section	.nv.compat,"",@"SHT_CUDA_COMPAT_INFO"
	.align	4
        /*0000*/ 	.byte	0x02, 0x09, 0x00, 0x00, 0x02, 0x02, 0x01, 0x00, 0x02, 0x05, 0x05, 0x00, 0x03, 0x07, 0x01, 0x01
        /*0010*/ 	.byte	0x02, 0x03, 0x00, 0x00, 0x02, 0x06, 0x01, 0x00, 0x04, 0x0b, 0x08, 0x00, 0x09, 0x00, 0x00, 0x00
        /*0020*/ 	.byte	0x00, 0x00, 0x00, 0x00


//--------------------- .nv.info._Z7inc_gpuPii    --------------------------
	.section	.nv.info._Z7inc_gpuPii,"",@"SHT_CUDA_INFO"
	.sectionflags	@""
	.align	4


	//----- nvinfo : EIATTR_CUDA_API_VERSION
	.align		4
        /*0000*/ 	.byte	0x04, 0x37
        /*0002*/ 	.short	(.L_7 - .L_6)
.L_6:
        /*0004*/ 	.word	0x00000082


	//----- nvinfo : EIATTR_KPARAM_INFO
	.align		4
.L_7:
        /*0008*/ 	.byte	0x04, 0x17
        /*000a*/ 	.short	(.L_9 - .L_8)
.L_8:
        /*000c*/ 	.word	0x00000000
        /*0010*/ 	.short	0x0001
        /*0012*/ 	.short	0x0008
        /*0014*/ 	.byte	0x00, 0xf0, 0x11, 0x00


	//----- nvinfo : EIATTR_KPARAM_INFO
	.align		4
.L_9:
        /*0018*/ 	.byte	0x04, 0x17
        /*001a*/ 	.short	(.L_11 - .L_10)
.L_10:
        /*001c*/ 	.word	0x00000000
        /*0020*/ 	.short	0x0000
        /*0022*/ 	.short	0x0000
        /*0024*/ 	.byte	0x00, 0xf5, 0x21, 0x00


	//----- nvinfo : EIATTR_SPARSE_MMA_MASK
	.align		4
.L_11:
        /*0028*/ 	.byte	0x03, 0x50
        /*002a*/ 	.short	0x0000


	//----- nvinfo : EIATTR_MAXREG_COUNT
	.align		4
        /*002c*/ 	.byte	0x03, 0x1b
        /*002e*/ 	.short	0x00ff


	//----- nvinfo : EIATTR_MERCURY_ISA_VERSION
	.align		4
        /*0030*/ 	.byte	0x03, 0x5f
        /*0032*/ 	.short	0x0101


	//----- nvinfo : EIATTR_VRC_CTA_INIT_COUNT
	.align		4
        /*0034*/ 	.byte	0x02, 0x4a
	.zero		1
	.zero		1


	//----- nvinfo : EIATTR_EXIT_INSTR_OFFSETS
	.align		4
        /*0038*/ 	.byte	0x04, 0x1c
        /*003a*/ 	.short	(.L_13 - .L_12)


	//   ....[0]....
.L_12:
        /*003c*/ 	.word	0x00000070


	//   ....[1]....
        /*0040*/ 	.word	0x000000e0


	//----- nvinfo : EIATTR_CBANK_PARAM_SIZE
	.align		4
.L_13:
        /*0044*/ 	.byte	0x03, 0x19
        /*0046*/ 	.short	0x000c


	//----- nvinfo : EIATTR_PARAM_CBANK
	.align		4
        /*0048*/ 	.byte	0x04, 0x0a
        /*004a*/ 	.short	(.L_15 - .L_14)
	.align		4
.L_14:
        /*004c*/ 	.word	index@(.nv.constant0._Z7inc_gpuPii)
        /*0050*/ 	.short	0x0380
        /*0052*/ 	.short	0x000c


	//----- nvinfo : EIATTR_SW_WAR
	.align		4
.L_15:
        /*0054*/ 	.byte	0x04, 0x36
        /*0056*/ 	.short	(.L_17 - .L_16)
.L_16:
        /*0058*/ 	.word	0x00000008
.L_17:


//--------------------- .nv.callgraph             --------------------------
	.section	.nv.callgraph,"",@"SHT_CUDA_CALLGRAPH"
	.align	4
	.sectionentsize	8
	.align		4
        /*0000*/ 	.word	0x00000000
	.align		4
        /*0004*/ 	.word	0xffffffff
	.align		4
        /*0008*/ 	.word	0x00000000
	.align		4
        /*000c*/ 	.word	0xfffffffe
	.align		4
        /*0010*/ 	.word	0x00000000
	.align		4
        /*0014*/ 	.word	0xfffffffd
	.align		4
        /*0018*/ 	.word	0x00000000
	.align		4
        /*001c*/ 	.word	0xfffffffc


//--------------------- .text._Z7inc_gpuPii       --------------------------
	.section	.text._Z7inc_gpuPii,"ax",@progbits
	.align	128
        .global         _Z7inc_gpuPii
        .type           _Z7inc_gpuPii,@function
        .size           _Z7inc_gpuPii,(.L_x_1 - _Z7inc_gpuPii)
        .other          _Z7inc_gpuPii,@"STO_CUDA_ENTRY STV_DEFAULT"
_Z7inc_gpuPii:
.text._Z7inc_gpuPii:
[----:B------:R-:W-:Y:S01]  /*0000*/  LDC R1, c[0x0][0x37c] ;  /* 0x0000df00ff017b82 */ /* 0x000fe20000000800 */
[----:B------:R-:W0:Y:S07]  /*0010*/  S2R R0, SR_TID.X ;  /* 0x0000000000007919 */ /* 0x000e2e0000002100 */
[----:B------:R-:W0:Y:S01]  /*0020*/  S2UR UR4, SR_CTAID.X ;  /* 0x00000000000479c3 */ /* 0x000e220000002500 */
[----:B------:R-:W1:Y:S07]  /*0030*/  LDCU UR5, c[0x0][0x388] ;  /* 0x00007100ff0577ac */ /* 0x000e6e0008000800 */
[----:B------:R-:W0:Y:S02]  /*0040*/  LDC R5, c[0x0][0x360] ;  /* 0x0000d800ff057b82 */ /* 0x000e240000000800 */
[----:B0-----:R-:W-:-:S05]  /*0050*/  IMAD R5, R5, UR4, R0 ;  /* 0x0000000405057c24 */ /* 0x001fca000f8e0200 */
[----:B-1----:R-:W-:-:S13]  /*0060*/  ISETP.GE.AND P0, PT, R5, UR5, PT ;  /* 0x0000000505007c0c */ /* 0x002fda000bf06270 */
[----:B------:R-:W-:Y:S05]  /*0070*/  @P0 EXIT ;  /* 0x000000000000094d */ /* 0x000fea0003800000 */
[----:B------:R-:W0:Y:S01]  /*0080*/  LDC.64 R2, c[0x0][0x380] ;  /* 0x0000e000ff027b82 */ /* 0x000e220000000a00 */
[----:B------:R-:W1:Y:S01]  /*0090*/  LDCU.64 UR4, c[0x0][0x358] ;  /* 0x00006b00ff0477ac */ /* 0x000e620008000a00 */
[----:B0-----:R-:W-:-:S05]  /*00a0*/  IMAD.WIDE R2, R5, 0x4, R2 ;  /* 0x0000000405027825 */ /* 0x001fca00078e0202 */
[----:B-1----:R-:W2:Y:S02]  /*00b0*/  LDG.E R0, desc[UR4][R2.64] ;  /* 0x0000000402007981 */ /* 0x002ea4000c1e1900 */
[----:B--2---:R-:W-:-:S05]  /*00c0*/  IADD3 R5, PT, PT, R0, 0x1, RZ ;  /* 0x0000000100057810 */ /* 0x004fca0007ffe0ff */
[----:B------:R-:W-:Y:S01]  /*00d0*/  STG.E desc[UR4][R2.64], R5 ;  /* 0x0000000502007986 */ /* 0x000fe2000c101904 */
[----:B------:R-:W-:Y:S05]  /*00e0*/  EXIT ;  /* 0x000000000000794d */ /* 0x000fea0003800000 */
.L_x_0:
[----:B------:R-:W-:-:S00]  /*00f0*/  BRA `(.L_x_0) ;  /* 0xfffffffc00fc7947 */ /* 0x000fc0000383ffff */
[----:B------:R-:W-:-:S00]  /*0100*/  NOP ;  /* 0x0000000000007918 */ /* 0x000fc00000000000 */
[----:B------:R-:W-:-:S00]  /*0110*/  NOP ;  /* 0x0000000000007918 */ /* 0x000fc00000000000 */
[----:B------:R-:W-:-:S00]  /*0120*/  NOP ;  /* 0x0000000000007918 */ /* 0x000fc00000000000 */
[----:B------:R-:W-:-:S00]  /*0130*/  NOP ;  /* 0x0000000000007918 */ /* 0x000fc00000000000 */
[----:B------:R-:W-:-:S00]  /*0140*/  NOP ;  /* 0x0000000000007918 */ /* 0x000fc00000000000 */
[----:B------:R-:W-:-:S00]  /*0150*/  NOP ;  /* 0x0000000000007918 */ /* 0x000fc00000000000 */
[----:B------:R-:W-:-:S00]  /*0160*/  NOP ;  /* 0x0000000000007918 */ /* 0x000fc00000000000 */
[----:B------:R-:W-:-:S00]  /*0170*/  NOP ;  /* 0x0000000000007918 */ /* 0x000fc00000000000 */
.L_x_1:


//--------------------- .nv.shared.reserved.0     --------------------------
	.section	.nv.shared.reserved.0,"aw",@nobits
	.weak		__nv_reservedSMEM_offset_0_alias
	.size		__nv_reservedSMEM_offset_0_alias, 0, 64
	.other		__nv_reservedSMEM_offset_0_alias,@"STO_CUDA_RESERVED_SHARED STV_DEFAULT"
__nv_reservedSMEM_offset_0_alias:
	.zero		0
	.zero		64


//--------------------- .nv.constant0._Z7inc_gpuPii --------------------------
	.section	.nv.constant0._Z7inc_gpuPii,"a",@progbits
	.sectionflags	@""
	.align	4
.nv.constant0._Z7inc_gpuPii:
	.zero		908


//--------------------- SYMBOLS --------------------------

	.type		.nv.reservedSmem.offset0,@object
	.size		.nv.reservedSmem.offset0,0x4
